//
// Generated by NVIDIA NVVM Compiler
//
// Compiler Build ID: CL-36424714
// Cuda compilation tools, release 13.0, V13.0.88
// Based on NVVM 20.0.0
//

.version 9.0
.target sm_100
.address_size 64

	// .globl	_Z10max_gpu_v1PiS_

.visible .entry _Z10max_gpu_v1PiS_(
	.param .u64 .ptr .align 1 _Z10max_gpu_v1PiS__param_0,
	.param .u64 .ptr .align 1 _Z10max_gpu_v1PiS__param_1
)
{
	.reg .b32 	%r<24>;
	.reg .b64 	%rd<21>;

	ld.param.u64 	%rd1, [_Z10max_gpu_v1PiS__param_0];
	ld.param.u64 	%rd2, [_Z10max_gpu_v1PiS__param_1];
	cvta.to.global.u64 	%rd3, %rd1;
	mov.u32 	%r1, %tid.x;
	mov.u32 	%r2, %ctaid.x;
	mov.u32 	%r3, %ntid.x;
	mad.lo.s32 	%r4, %r2, %r3, %r1;
	mul.wide.s32 	%rd4, %r4, 4;
	add.s64 	%rd5, %rd3, %rd4;
	ld.global.u32 	%r5, [%rd5];
	add.s32 	%r6, %r2, %r4;
	mul.wide.u32 	%rd6, %r6, 4;
	add.s64 	%rd7, %rd3, %rd6;
	ld.global.u32 	%r7, [%rd7];
	max.s32 	%r8, %r7, %r5;
	add.s32 	%r9, %r6, %r2;
	mul.wide.u32 	%rd8, %r9, 4;
	add.s64 	%rd9, %rd3, %rd8;
	ld.global.u32 	%r10, [%rd9];
	max.s32 	%r11, %r10, %r8;
	add.s32 	%r12, %r9, %r2;
	mul.wide.u32 	%rd10, %r12, 4;
	add.s64 	%rd11, %rd3, %rd10;
	ld.global.u32 	%r13, [%rd11];
	max.s32 	%r14, %r13, %r11;
	add.s32 	%r15, %r12, %r2;
	mul.wide.u32 	%rd12, %r15, 4;
	add.s64 	%rd13, %rd3, %rd12;
	ld.global.u32 	%r16, [%rd13];
	max.s32 	%r17, %r16, %r14;
	add.s32 	%r18, %r15, %r2;
	mul.wide.u32 	%rd14, %r18, 4;
	add.s64 	%rd15, %rd3, %rd14;
	ld.global.u32 	%r19, [%rd15];
	max.s32 	%r20, %r19, %r17;
	add.s32 	%r21, %r18, %r2;
	mul.wide.u32 	%rd16, %r21, 4;
	add.s64 	%rd17, %rd3, %rd16;
	ld.global.u32 	%r22, [%rd17];
	max.s32 	%r23, %r22, %r20;
	cvta.to.global.u64 	%rd18, %rd2;
	mul.wide.u32 	%rd19, %r2, 4;
	add.s64 	%rd20, %rd18, %rd19;
	st.global.u32 	[%rd20], %r23;
	ret;

}
	// .globl	_Z10max_gpu_v2PiS_
.visible .entry _Z10max_gpu_v2PiS_(
	.param .u64 .ptr .align 1 _Z10max_gpu_v2PiS__param_0,
	.param .u64 .ptr .align 1 _Z10max_gpu_v2PiS__param_1
)
{


	ret;

}


// ===== COMPILED SASS (sm_100) =====

	.target	sm_100

	.elftype	@"ET_EXEC"


//--------------------- .note.nv.tkinfo           --------------------------
	.section	.note.nv.tkinfo,"",@"SHT_NOTE"
	.sectionflags	@"SHF_NOTE_NV_TKINFO"
	.tkinfo
        /*0018*/ 	.word	0x00000002
        /*0030*/ 	.string	""
        /*0030*/ 	.string	"ptxas"
        /*0030*/ 	.string	"Cuda compilation tools, release 13.0, V13.0.88"
        /*0030*/ 	.string	"Build cuda_13.0.r13.0/compiler.36424714_0"
        /*0030*/ 	.string	"-arch sm_100 -m 64 "



//--------------------- .note.nv.cuinfo           --------------------------
	.section	.note.nv.cuinfo,"",@"SHT_NOTE"
	.sectionflags	@"SHF_NOTE_NV_CUINFO"
        /*0018*/ 	.short	0x0002
        /*001a*/ 	.short	0x0064
        /*001c*/ 	.short	0x0082
	.zero		2


//--------------------- .nv.info                  --------------------------
	.section	.nv.info,"",@"SHT_CUDA_INFO"
	.align	4


	//----- nvinfo : EIATTR_REGCOUNT
	.align		4
        /*0000*/ 	.byte	0x04, 0x2f
        /*0002*/ 	.short	(.L_1 - .L_0)
	.align		4
.L_0:
        /*0004*/ 	.word	index@(_Z10max_gpu_v1PiS_)
        /*0008*/ 	.word	0x00000014


	//----- nvinfo : EIATTR_FRAME_SIZE
	.align		4
.L_1:
        /*000c*/ 	.byte	0x04, 0x11
        /*000e*/ 	.short	(.L_3 - .L_2)
	.align		4
.L_2:
        /*0010*/ 	.word	index@(_Z10max_gpu_v1PiS_)
        /*0014*/ 	.word	0x00000000


	//----- nvinfo : EIATTR_REGCOUNT
	.align		4
.L_3:
        /*0018*/ 	.byte	0x04, 0x2f
        /*001a*/ 	.short	(.L_5 - .L_4)
	.align		4
.L_4:
        /*001c*/ 	.word	index@(_Z10max_gpu_v2PiS_)
        /*0020*/ 	.word	0x00000004


	//----- nvinfo : EIATTR_FRAME_SIZE
	.align		4
.L_5:
        /*0024*/ 	.byte	0x04, 0x11
        /*0026*/ 	.short	(.L_7 - .L_6)
	.align		4
.L_6:
        /*0028*/ 	.word	index@(_Z10max_gpu_v2PiS_)
        /*002c*/ 	.word	0x00000000


	//----- nvinfo : EIATTR_MIN_STACK_SIZE
	.align		4
.L_7:
        /*0030*/ 	.byte	0x04, 0x12
        /*0032*/ 	.short	(.L_9 - .L_8)
	.align		4
.L_8:
        /*0034*/ 	.word	index@(_Z10max_gpu_v2PiS_)
        /*0038*/ 	.word	0x00000000


	//----- nvinfo : EIATTR_MIN_STACK_SIZE
	.align		4
.L_9:
        /*003c*/ 	.byte	0x04, 0x12
        /*003e*/ 	.short	(.L_11 - .L_10)
	.align		4
.L_10:
        /*0040*/ 	.word	index@(_Z10max_gpu_v1PiS_)
        /*0044*/ 	.word	0x00000000
.L_11:


//--------------------- .nv.compat                --------------------------
	.section	.nv.compat,"",@"SHT_CUDA_COMPAT_INFO"
	.align	4
        /*0000*/ 	.byte	0x02, 0x09, 0x00, 0x00, 0x02, 0x02, 0x01, 0x00, 0x02, 0x05, 0x05, 0x00, 0x03, 0x07, 0x01, 0x01
        /*0010*/ 	.byte	0x02, 0x03, 0x00, 0x00, 0x02, 0x06, 0x01, 0x00, 0x04, 0x0b, 0x08, 0x00, 0x09, 0x00, 0x00, 0x00
        /*0020*/ 	.byte	0x00, 0x00, 0x00, 0x00


//--------------------- .nv.info._Z10max_gpu_v2PiS_ --------------------------
	.section	.nv.info._Z10max_gpu_v2PiS_,"",@"SHT_CUDA_INFO"
	.sectionflags	@""
	.align	4


	//----- nvinfo : EIATTR_CUDA_API_VERSION
	.align		4
        /*0000*/ 	.byte	0x04, 0x37
        /*0002*/ 	.short	(.L_13 - .L_12)
.L_12:
        /*0004*/ 	.word	0x00000082


	//----- nvinfo : EIATTR_KPARAM_INFO
	.align		4
.L_13:
        /*0008*/ 	.byte	0x04, 0x17
        /*000a*/ 	.short	(.L_15 - .L_14)
.L_14:
        /*000c*/ 	.word	0x00000000
        /*0010*/ 	.short	0x0001
        /*0012*/ 	.short	0x0008
        /*0014*/ 	.byte	0x00, 0xf5, 0x21, 0x00


	//----- nvinfo : EIATTR_KPARAM_INFO
	.align		4
.L_15:
        /*0018*/ 	.byte	0x04, 0x17
        /*001a*/ 	.short	(.L_17 - .L_16)
.L_16:
        /*001c*/ 	.word	0x00000000
        /*0020*/ 	.short	0x0000
        /*0022*/ 	.short	0x0000
        /*0024*/ 	.byte	0x00, 0xf5, 0x21, 0x00


	//----- nvinfo : EIATTR_SPARSE_MMA_MASK
	.align		4
.L_17:
        /*0028*/ 	.byte	0x03, 0x50
        /*002a*/ 	.short	0x0000


	//----- nvinfo : EIATTR_MAXREG_COUNT
	.align		4
        /*002c*/ 	.byte	0x03, 0x1b
        /*002e*/ 	.short	0x00ff


	//----- nvinfo : EIATTR_MERCURY_ISA_VERSION
	.align		4
        /*0030*/ 	.byte	0x03, 0x5f
        /*0032*/ 	.short	0x0101


	//----- nvinfo : EIATTR_VRC_CTA_INIT_COUNT
	.align		4
        /*0034*/ 	.byte	0x02, 0x4a
	.zero		1
	.zero		1


	//----- nvinfo : EIATTR_EXIT_INSTR_OFFSETS
	.align		4
        /*0038*/ 	.byte	0x04, 0x1c
        /*003a*/ 	.short	(.L_19 - .L_18)


	//   ....[0]....
.L_18:
        /*003c*/ 	.word	0x00000010


	//----- nvinfo : EIATTR_CBANK_PARAM_SIZE
	.align		4
.L_19:
        /*0040*/ 	.byte	0x03, 0x19
        /*0042*/ 	.short	0x0010


	//----- nvinfo : EIATTR_PARAM_CBANK
	.align		4
        /*0044*/ 	.byte	0x04, 0x0a
        /*0046*/ 	.short	(.L_21 - .L_20)
	.align		4
.L_20:
        /*0048*/ 	.word	index@(.nv.constant0._Z10max_gpu_v2PiS_)
        /*004c*/ 	.short	0x0380
        /*004e*/ 	.short	0x0010


	//----- nvinfo : EIATTR_SW_WAR
	.align		4
.L_21:
        /*0050*/ 	.byte	0x04, 0x36
        /*0052*/ 	.short	(.L_23 - .L_22)
.L_22:
        /*0054*/ 	.word	0x00000008
.L_23:


//--------------------- .nv.info._Z10max_gpu_v1PiS_ --------------------------
	.section	.nv.info._Z10max_gpu_v1PiS_,"",@"SHT_CUDA_INFO"
	.sectionflags	@""
	.align	4


	//----- nvinfo : EIATTR_CUDA_API_VERSION
	.align		4
        /*0000*/ 	.byte	0x04, 0x37
        /*0002*/ 	.short	(.L_25 - .L_24)
.L_24:
        /*0004*/ 	.word	0x00000082


	//----- nvinfo : EIATTR_KPARAM_INFO
	.align		4
.L_25:
        /*0008*/ 	.byte	0x04, 0x17
        /*000a*/ 	.short	(.L_27 - .L_26)
.L_26:
        /*000c*/ 	.word	0x00000000
        /*0010*/ 	.short	0x0001
        /*0012*/ 	.short	0x0008
        /*0014*/ 	.byte	0x00, 0xf5, 0x21, 0x00


	//----- nvinfo : EIATTR_KPARAM_INFO
	.align		4
.L_27:
        /*0018*/ 	.byte	0x04, 0x17
        /*001a*/ 	.short	(.L_29 - .L_28)
.L_28:
        /*001c*/ 	.word	0x00000000
        /*0020*/ 	.short	0x0000
        /*0022*/ 	.short	0x0000
        /*0024*/ 	.byte	0x00, 0xf5, 0x21, 0x00


	//----- nvinfo : EIATTR_SPARSE_MMA_MASK
	.align		4
.L_29:
        /*0028*/ 	.byte	0x03, 0x50
        /*002a*/ 	.short	0x0000


	//----- nvinfo : EIATTR_MAXREG_COUNT
	.align		4
        /*002c*/ 	.byte	0x03, 0x1b
        /*002e*/ 	.short	0x00ff


	//----- nvinfo : EIATTR_MERCURY_ISA_VERSION
	.align		4
        /*0030*/ 	.byte	0x03, 0x5f
        /*0032*/ 	.short	0x0101


	//----- nvinfo : EIATTR_VRC_CTA_INIT_COUNT
	.align		4
        /*0034*/ 	.byte	0x02, 0x4a
	.zero		1
	.zero		1


	//----- nvinfo : EIATTR_EXIT_INSTR_OFFSETS
	.align		4
        /*0038*/ 	.byte	0x04, 0x1c
        /*003a*/ 	.short	(.L_31 - .L_30)


	//   ....[0]....
.L_30:
        /*003c*/ 	.word	0x00000210


	//----- nvinfo : EIATTR_CBANK_PARAM_SIZE
	.align		4
.L_31:
        /*0040*/ 	.byte	0x03, 0x19
        /*0042*/ 	.short	0x0010


	//----- nvinfo : EIATTR_PARAM_CBANK
	.align		4
        /*0044*/ 	.byte	0x04, 0x0a
        /*0046*/ 	.short	(.L_33 - .L_32)
	.align		4
.L_32:
        /*0048*/ 	.word	index@(.nv.constant0._Z10max_gpu_v1PiS_)
        /*004c*/ 	.short	0x0380
        /*004e*/ 	.short	0x0010


	//----- nvinfo : EIATTR_SW_WAR
	.align		4
.L_33:
        /*0050*/ 	.byte	0x04, 0x36
        /*0052*/ 	.short	(.L_35 - .L_34)
.L_34:
        /*0054*/ 	.word	0x00000008
.L_35:


//--------------------- .nv.callgraph             --------------------------
	.section	.nv.callgraph,"",@"SHT_CUDA_CALLGRAPH"
	.align	4
	.sectionentsize	8
	.align		4
        /*0000*/ 	.word	0x00000000
	.align		4
        /*0004*/ 	.word	0xffffffff
	.align		4
        /*0008*/ 	.word	0x00000000
	.align		4
        /*000c*/ 	.word	0xfffffffe
	.align		4
        /*0010*/ 	.word	0x00000000
	.align		4
        /*0014*/ 	.word	0xfffffffd
	.align		4
        /*0018*/ 	.word	0x00000000
	.align		4
        /*001c*/ 	.word	0xfffffffc


//--------------------- .text._Z10max_gpu_v2PiS_  --------------------------
	.section	.text._Z10max_gpu_v2PiS_,"ax",@progbits
	.align	128
        .global         _Z10max_gpu_v2PiS_
        .type           _Z10max_gpu_v2PiS_,@function
        .size           _Z10max_gpu_v2PiS_,(.L_x_2 - _Z10max_gpu_v2PiS_)
        .other          _Z10max_gpu_v2PiS_,@"STO_CUDA_ENTRY STV_DEFAULT"
_Z10max_gpu_v2PiS_:
.text._Z10max_gpu_v2PiS_:
[----:B------:R-:W-:Y:S01]  /*0000*/  LDC R1, c[0x0][0x37c] ;  /* 0x0000df00ff017b82 */ /* 0x000fe20000000800 */
[----:B------:R-:W-:Y:S05]  /*0010*/  EXIT ;  /* 0x000000000000794d */ /* 0x000fea0003800000 */
.L_x_0:
[----:B------:R-:W-:-:S00]  /*0020*/  BRA `(.L_x_0) ;  /* 0xfffffffc00fc7947 */ /* 0x000fc0000383ffff */
[----:B------:R-:W-:-:S00]  /*0030*/  NOP ;  /* 0x0000000000007918 */ /* 0x000fc00000000000 */
        /* <DEDUP_REMOVED lines=12> */
.L_x_2:


//--------------------- .text._Z10max_gpu_v1PiS_  --------------------------
	.section	.text._Z10max_gpu_v1PiS_,"ax",@progbits
	.align	128
        .global         _Z10max_gpu_v1PiS_
        .type           _Z10max_gpu_v1PiS_,@function
        .size           _Z10max_gpu_v1PiS_,(.L_x_3 - _Z10max_gpu_v1PiS_)
        .other          _Z10max_gpu_v1PiS_,@"STO_CUDA_ENTRY STV_DEFAULT"
_Z10max_gpu_v1PiS_:
.text._Z10max_gpu_v1PiS_:
[----:B------:R-:W-:Y:S01]  /*0000*/  LDC R1, c[0x0][0x37c] ;  /* 0x0000df00ff017b82 */ /* 0x000fe20000000800 */
[----:B------:R-:W0:Y:S01]  /*0010*/  S2R R5, SR_TID.X ;  /* 0x0000000000057919 */ /* 0x000e220000002100 */
[----:B------:R-:W0:Y:S06]  /*0020*/  LDCU UR4, c[0x0][0x360] ;  /* 0x00006c00ff0477ac */ /* 0x000e2c0008000800 */
[----:B------:R-:W1:Y:S01]  /*0030*/  LDC.64 R2, c[0x0][0x380] ;  /* 0x0000e000ff027b82 */ /* 0x000e620000000a00 */
[----:B------:R-:W0:Y:S02]  /*0040*/  S2R R0, SR_CTAID.X ;  /* 0x0000000000007919 */ /* 0x000e240000002500 */
[----:B0-----:R-:W-:Y:S01]  /*0050*/  IMAD R5, R0, UR4, R5 ;  /* 0x0000000400057c24 */ /* 0x001fe2000f8e0205 */
[----:B------:R-:W0:Y:S04]  /*0060*/  LDCU.64 UR4, c[0x0][0x358] ;  /* 0x00006b00ff0477ac */ /* 0x000e280008000a00 */
[C---:B------:R-:W-:Y:S01]  /*0070*/  IADD3 R7, PT, PT, R5.reuse, R0, RZ ;  /* 0x0000000005077210 */ /* 0x040fe20007ffe0ff */
[----:B-1----:R-:W-:-:S03]  /*0080*/  IMAD.WIDE R4, R5, 0x4, R2 ;  /* 0x0000000405047825 */ /* 0x002fc600078e0202 */
[C---:B------:R-:W-:Y:S01]  /*0090*/  IADD3 R9, PT, PT, R7.reuse, R0, RZ ;  /* 0x0000000007097210 */ /* 0x040fe20007ffe0ff */
[----:B------:R-:W-:-:S03]  /*00a0*/  IMAD.WIDE.U32 R6, R7, 0x4, R2 ;  /* 0x0000000407067825 */ /* 0x000fc600078e0002 */
[----:B------:R-:W-:-:S04]  /*00b0*/  IADD3 R11, PT, PT, R9, R0, RZ ;  /* 0x00000000090b7210 */ /* 0x000fc80007ffe0ff */
[-C--:B------:R-:W-:Y:S01]  /*00c0*/  IADD3 R13, PT, PT, R11, R0.reuse, RZ ;  /* 0x000000000b0d7210 */ /* 0x080fe20007ffe0ff */
[--C-:B------:R-:W-:Y:S01]  /*00d0*/  IMAD.WIDE.U32 R8, R9, 0x4, R2.reuse ;  /* 0x0000000409087825 */ /* 0x100fe200078e0002 */
[----:B0-----:R0:W2:Y:S02]  /*00e0*/  LDG.E R16, desc[UR4][R4.64] ;  /* 0x0000000404107981 */ /* 0x0010a4000c1e1900 */
[-C--:B------:R-:W-:Y:S01]  /*00f0*/  IADD3 R15, PT, PT, R13, R0.reuse, RZ ;  /* 0x000000000d0f7210 */ /* 0x080fe20007ffe0ff */
[--C-:B------:R-:W-:Y:S01]  /*0100*/  IMAD.WIDE.U32 R10, R11, 0x4, R2.reuse ;  /* 0x000000040b0a7825 */ /* 0x100fe200078e0002 */
[----:B------:R-:W2:Y:S02]  /*0110*/  LDG.E R7, desc[UR4][R6.64] ;  /* 0x0000000406077981 */ /* 0x000ea4000c1e1900 */
[----:B------:R-:W-:Y:S01]  /*0120*/  IADD3 R17, PT, PT, R15, R0, RZ ;  /* 0x000000000f117210 */ /* 0x000fe20007ffe0ff */
[--C-:B------:R-:W-:Y:S01]  /*0130*/  IMAD.WIDE.U32 R12, R13, 0x4, R2.reuse ;  /* 0x000000040d0c7825 */ /* 0x100fe200078e0002 */
[----:B------:R-:W2:Y:S01]  /*0140*/  LDG.E R8, desc[UR4][R8.64] ;  /* 0x0000000408087981 */ /* 0x000ea2000c1e1900 */
[----:B0-----:R-:W0:Y:S02]  /*0150*/  LDC.64 R4, c[0x0][0x388] ;  /* 0x0000e200ff047b82 */ /* 0x001e240000000a00 */
[--C-:B------:R-:W-:Y:S01]  /*0160*/  IMAD.WIDE.U32 R14, R15, 0x4, R2.reuse ;  /* 0x000000040f0e7825 */ /* 0x100fe200078e0002 */
[----:B------:R-:W3:Y:S03]  /*0170*/  LDG.E R10, desc[UR4][R10.64] ;  /* 0x000000040a0a7981 */ /* 0x000ee6000c1e1900 */
[----:B------:R-:W-:Y:S01]  /*0180*/  IMAD.WIDE.U32 R2, R17, 0x4, R2 ;  /* 0x0000000411027825 */ /* 0x000fe200078e0002 */
[----:B------:R-:W3:Y:S04]  /*0190*/  LDG.E R12, desc[UR4][R12.64] ;  /* 0x000000040c0c7981 */ /* 0x000ee8000c1e1900 */
[----:B------:R-:W4:Y:S04]  /*01a0*/  LDG.E R14, desc[UR4][R14.64] ;  /* 0x000000040e0e7981 */ /* 0x000f28000c1e1900 */
[----:B------:R-:W4:Y:S01]  /*01b0*/  LDG.E R2, desc[UR4][R2.64] ;  /* 0x0000000402027981 */ /* 0x000f22000c1e1900 */
[----:B0-----:R-:W-:Y:S01]  /*01c0*/  IMAD.WIDE.U32 R4, R0, 0x4, R4 ;  /* 0x0000000400047825 */ /* 0x001fe200078e0004 */
[----:B--2---:R-:W-:-:S04]  /*01d0*/  VIMNMX3 R7, R7, R16, R8, !PT ;  /* 0x000000100707720f */ /* 0x004fc80007800108 */
[----:B---3--:R-:W-:-:S04]  /*01e0*/  VIMNMX3 R7, R10, R7, R12, !PT ;  /* 0x000000070a07720f */ /* 0x008fc8000780010c */
[----:B----4-:R-:W-:-:S05]  /*01f0*/  VIMNMX3 R7, R14, R7, R2, !PT ;  /* 0x000000070e07720f */ /* 0x010fca0007800102 */
[----:B------:R-:W-:Y:S01]  /*0200*/  STG.E desc[UR4][R4.64], R7 ;  /* 0x0000000704007986 */ /* 0x000fe2000c101904 */
[----:B------:R-:W-:Y:S05]  /*0210*/  EXIT ;  /* 0x000000000000794d */ /* 0x000fea0003800000 */
.L_x_1:
        /* <DEDUP_REMOVED lines=14> */
.L_x_3:


//--------------------- .nv.shared.reserved.0     --------------------------
	.section	.nv.shared.reserved.0,"aw",@nobits
	.weak		__nv_reservedSMEM_offset_0_alias
	.size		__nv_reservedSMEM_offset_0_alias, 0, 64
	.other		__nv_reservedSMEM_offset_0_alias,@"STO_CUDA_RESERVED_SHARED STV_DEFAULT"
__nv_reservedSMEM_offset_0_alias:
	.zero		0
	.zero		64


//--------------------- .nv.constant0._Z10max_gpu_v2PiS_ --------------------------
	.section	.nv.constant0._Z10max_gpu_v2PiS_,"a",@progbits
	.sectionflags	@""
	.align	4
.nv.constant0._Z10max_gpu_v2PiS_:
	.zero		912


//--------------------- .nv.constant0._Z10max_gpu_v1PiS_ --------------------------
	.section	.nv.constant0._Z10max_gpu_v1PiS_,"a",@progbits
	.sectionflags	@""
	.align	4
.nv.constant0._Z10max_gpu_v1PiS_:
	.zero		912


//--------------------- SYMBOLS --------------------------

	.type		.nv.reservedSmem.offset0,@object
	.size		.nv.reservedSmem.offset0,0x4
